	.headerflags	@"EF_CUDA_TEXMODE_UNIFIED EF_CUDA_64BIT_ADDRESS EF_CUDA_ACCELERATORS EF_CUDA_SM90 EF_CUDA_VIRTUAL_SM(EF_CUDA_SM90)"
	.elftype	@"ET_EXEC"


//--------------------- .nv.info                  --------------------------
	.section	.nv.info,"",@"SHT_CUDA_INFO"
	.align	4


	//----- nvinfo : EIATTR_REGCOUNT
	.align		4
        /*0000*/ 	.byte	0x04, 0x2f
        /*0002*/ 	.short	(.L_1 - .L_0)
	.align		4
.L_0:
        /*0004*/ 	.word	index@(triton_poi_fused_cat_30)
        /*0008*/ 	.word	0x0000000a


	//----- nvinfo : EIATTR_MIN_STACK_SIZE
	.align		4
.L_1:
        /*000c*/ 	.byte	0x04, 0x12
        /*000e*/ 	.short	(.L_3 - .L_2)
	.align		4
.L_2:
        /*0010*/ 	.word	index@(triton_poi_fused_cat_30)
        /*0014*/ 	.word	0x00000000


	//----- nvinfo : EIATTR_FRAME_SIZE
	.align		4
.L_3:
        /*0018*/ 	.byte	0x04, 0x11
        /*001a*/ 	.short	(.L_5 - .L_4)
	.align		4
.L_4:
        /*001c*/ 	.word	index@(triton_poi_fused_cat_30)
        /*0020*/ 	.word	0x00000000


	//----- nvinfo : EIATTR_MIN_STACK_SIZE
	.align		4
.L_5:
        /*0024*/ 	.byte	0x04, 0x12
        /*0026*/ 	.short	(.L_7 - .L_6)
	.align		4
.L_6:
        /*0028*/ 	.word	index@(triton_poi_fused_cat_30)
        /*002c*/ 	.word	0x00000000
.L_7:


//--------------------- .nv.info.triton_poi_fused_cat_30 --------------------------
	.section	.nv.info.triton_poi_fused_cat_30,"",@"SHT_CUDA_INFO"
	.sectionflags	@""
	.align	4


	//----- nvinfo : EIATTR_CUDA_API_VERSION
	.align		4
        /*0000*/ 	.byte	0x04, 0x37
        /*0002*/ 	.short	(.L_9 - .L_8)
.L_8:
        /*0004*/ 	.word	0x0000007c


	//----- nvinfo : EIATTR_KPARAM_INFO
	.align		4
.L_9:
        /*0008*/ 	.byte	0x04, 0x17
        /*000a*/ 	.short	(.L_11 - .L_10)
.L_10:
        /*000c*/ 	.word	0x00000000
        /*0010*/ 	.short	0x0002
        /*0012*/ 	.short	0x0010
        /*0014*/ 	.byte	0x00, 0xf0, 0x11, 0x00


	//----- nvinfo : EIATTR_KPARAM_INFO
	.align		4
.L_11:
        /*0018*/ 	.byte	0x04, 0x17
        /*001a*/ 	.short	(.L_13 - .L_12)
.L_12:
        /*001c*/ 	.word	0x00000000
        /*0020*/ 	.short	0x0001
        /*0022*/ 	.short	0x0008
        /*0024*/ 	.byte	0x00, 0xf4, 0x21, 0x00


	//----- nvinfo : EIATTR_KPARAM_INFO
	.align		4
.L_13:
        /*0028*/ 	.byte	0x04, 0x17
        /*002a*/ 	.short	(.L_15 - .L_14)
.L_14:
        /*002c*/ 	.word	0x00000000
        /*0030*/ 	.short	0x0000
        /*0032*/ 	.short	0x0000
        /*0034*/ 	.byte	0x00, 0xf4, 0x21, 0x00


	//----- nvinfo : EIATTR_SPARSE_MMA_MASK
	.align		4
.L_15:
        /*0038*/ 	.byte	0x03, 0x50
        /*003a*/ 	.short	0x0000


	//----- nvinfo : EIATTR_MAXREG_COUNT
	.align		4
        /*003c*/ 	.byte	0x03, 0x1b
        /*003e*/ 	.short	0x00ff


	//----- nvinfo : EIATTR_EXIT_INSTR_OFFSETS
	.align		4
        /*0040*/ 	.byte	0x04, 0x1c
        /*0042*/ 	.short	(.L_17 - .L_16)


	//   ....[0]....
.L_16:
        /*0044*/ 	.word	0x00000130


	//----- nvinfo : EIATTR_REQNTID
	.align		4
.L_17:
        /*0048*/ 	.byte	0x04, 0x10
        /*004a*/ 	.short	(.L_19 - .L_18)
.L_18:
        /*004c*/ 	.word	0x00000080
        /*0050*/ 	.word	0x00000001
        /*0054*/ 	.word	0x00000001


	//----- nvinfo : EIATTR_CBANK_PARAM_SIZE
	.align		4
.L_19:
        /*0058*/ 	.byte	0x03, 0x19
        /*005a*/ 	.short	0x0014


	//----- nvinfo : EIATTR_PARAM_CBANK
	.align		4
        /*005c*/ 	.byte	0x04, 0x0a
        /*005e*/ 	.short	(.L_21 - .L_20)
	.align		4
.L_20:
        /*0060*/ 	.word	index@(.nv.constant0.triton_poi_fused_cat_30)
        /*0064*/ 	.short	0x0210
        /*0066*/ 	.short	0x0014


	//----- nvinfo : EIATTR_SW_WAR
	.align		4
.L_21:
        /*0068*/ 	.byte	0x04, 0x36
        /*006a*/ 	.short	(.L_23 - .L_22)
.L_22:
        /*006c*/ 	.word	0x00000008
.L_23:


//--------------------- .nv.callgraph             --------------------------
	.section	.nv.callgraph,"",@"SHT_CUDA_CALLGRAPH"
	.align	4
	.sectionentsize	8
	.align		4
        /*0000*/ 	.word	0x00000000
	.align		4
        /*0004*/ 	.word	0xffffffff
	.align		4
        /*0008*/ 	.word	0x00000000
	.align		4
        /*000c*/ 	.word	0xfffffffe
	.align		4
        /*0010*/ 	.word	0x00000000
	.align		4
        /*0014*/ 	.word	0xfffffffd
	.align		4
        /*0018*/ 	.word	0x00000000
	.align		4
        /*001c*/ 	.word	0xfffffffc


//--------------------- .text.triton_poi_fused_cat_30 --------------------------
	.section	.text.triton_poi_fused_cat_30,"ax",@progbits
	.align	128
        .global         triton_poi_fused_cat_30
        .type           triton_poi_fused_cat_30,@function
        .size           triton_poi_fused_cat_30,(.L_x_1 - triton_poi_fused_cat_30)
        .other          triton_poi_fused_cat_30,@"STO_CUDA_ENTRY STV_DEFAULT"
triton_poi_fused_cat_30:
.text.triton_poi_fused_cat_30:
[----:B------:R-:W-:Y:S01]  /*0000*/  LDC R1, c[0x0][0x28] ;  /* 0x00000a00ff017b82 */ /* 0x000fe20000000800 */
[----:B------:R-:W1:Y:S07]  /*0010*/  S2R R0, SR_TID.X ;  /* 0x0000000000007919 */ /* 0x000e6e0000002100 */
[----:B------:R-:W2:Y:S01]  /*0020*/  LDC.64 R2, c[0x0][0x210] ;  /* 0x00008400ff027b82 */ /* 0x000ea20000000a00 */
[----:B------:R-:W-:Y:S01]  /*0030*/  ULDC.64 UR4, c[0x0][0x208] ;  /* 0x0000820000047ab9 */ /* 0x000fe20000000a00 */
[----:B------:R-:W3:Y:S01]  /*0040*/  S2R R5, SR_CTAID.X ;  /* 0x0000000000057919 */ /* 0x000ee20000002500 */
[----:B-1----:R-:W-:-:S02]  /*0050*/  LOP3.LUT R0, R0, 0x7f, RZ, 0xc0, !PT ;  /* 0x0000007f00007812 */ /* 0x002fc400078ec0ff */
[----:B---3--:R-:W-:-:S03]  /*0060*/  SHF.R.S32.HI R4, RZ, 0x18, R5 ;  /* 0x00000018ff047819 */ /* 0x008fc60000011405 */
[----:B------:R-:W-:Y:S01]  /*0070*/  IMAD R0, R5, 0x80, R0 ;  /* 0x0000008005007824 */ /* 0x000fe200078e0200 */
[----:B------:R-:W-:-:S04]  /*0080*/  SGXT R5, R4, 0x1 ;  /* 0x000000010405781a */ /* 0x000fc80000000200 */
[----:B------:R-:W-:-:S05]  /*0090*/  LEA.HI R5, R5, R0, RZ, 0xa ;  /* 0x0000000005057211 */ /* 0x000fca00078f50ff */
[C---:B------:R-:W-:Y:S01]  /*00a0*/  IMAD.SHL.U32 R4, R5.reuse, 0x4, RZ ;  /* 0x0000000405047824 */ /* 0x040fe200078e00ff */
[----:B------:R-:W-:-:S04]  /*00b0*/  LOP3.LUT R5, R5, 0xfffffc00, RZ, 0xc0, !PT ;  /* 0xfffffc0005057812 */ /* 0x000fc800078ec0ff */
[----:B------:R-:W-:-:S04]  /*00c0*/  LOP3.LUT R4, R4, 0xfffff000, RZ, 0xc0, !PT ;  /* 0xfffff00004047812 */ /* 0x000fc800078ec0ff */
[----:B------:R-:W-:Y:S02]  /*00d0*/  IADD3 R7, R4, R0, -R5 ;  /* 0x0000000004077210 */ /* 0x000fe40007ffe805 */
[----:B------:R-:W1:Y:S03]  /*00e0*/  LDC.64 R4, c[0x0][0x218] ;  /* 0x00008600ff047b82 */ /* 0x000e660000000a00 */
[----:B--2---:R-:W-:-:S06]  /*00f0*/  IMAD.WIDE R2, R7, 0x4, R2 ;  /* 0x0000000407027825 */ /* 0x004fcc00078e0202 */
[----:B------:R-:W2:Y:S01]  /*0100*/  LDG.E R3, desc[UR4][R2.64] ;  /* 0x0000000402037981 */ /* 0x000ea2000c1e1900 */
[----:B-1----:R-:W-:-:S05]  /*0110*/  IMAD.WIDE R4, R7, 0x4, R4 ;  /* 0x0000000407047825 */ /* 0x002fca00078e0204 */
[----:B--2---:R-:W-:Y:S01]  /*0120*/  STG.E desc[UR4][R4.64], R3 ;  /* 0x0000000304007986 */ /* 0x004fe2000c101904 */
[----:B------:R-:W-:Y:S05]  /*0130*/  EXIT ;  /* 0x000000000000794d */ /* 0x000fea0003800000 */
.L_x_0:
[----:B------:R-:W-:-:S00]  /*0140*/  BRA `(.L_x_0) ;  /* 0xfffffffc00fc7947 */ /* 0x000fc0000383ffff */
[----:B------:R-:W-:-:S00]  /*0150*/  NOP ;  /* 0x0000000000007918 */ /* 0x000fc00000000000 */
        /* <DEDUP_REMOVED lines=10> */
.L_x_1:


//--------------------- .nv.constant0.triton_poi_fused_cat_30 --------------------------
	.section	.nv.constant0.triton_poi_fused_cat_30,"a",@progbits
	.sectionflags	@""
	.align	4
.nv.constant0.triton_poi_fused_cat_30:
	.zero		548
